//
// Generated by NVIDIA NVVM Compiler
//
// Compiler Build ID: CL-36424714
// Cuda compilation tools, release 13.0, V13.0.88
// Based on NVVM 20.0.0
//

.version 9.0
.target sm_100
.address_size 64

	// .globl	_Z14inclusive_scanPi
// _ZZ14inclusive_scanPiE7temp_in has been demoted

.visible .entry _Z14inclusive_scanPi(
	.param .u64 .ptr .align 1 _Z14inclusive_scanPi_param_0
)
{
	.reg .pred 	%p<11>;
	.reg .b32 	%r<42>;
	.reg .b64 	%rd<5>;
	// demoted variable
	.shared .align 4 .b8 _ZZ14inclusive_scanPiE7temp_in[40000];
	ld.param.u64 	%rd2, [_Z14inclusive_scanPi_param_0];
	cvta.to.global.u64 	%rd3, %rd2;
	mov.u32 	%r1, %tid.x;
	mov.u32 	%r4, %ctaid.x;
	mov.u32 	%r5, %ntid.x;
	mul.lo.s32 	%r2, %r4, %r5;
	add.s32 	%r6, %r2, %r1;
	mul.wide.s32 	%rd4, %r6, 4;
	add.s64 	%rd1, %rd3, %rd4;
	ld.global.u32 	%r7, [%rd1];
	shl.b32 	%r8, %r6, 2;
	mov.u32 	%r9, _ZZ14inclusive_scanPiE7temp_in;
	add.s32 	%r3, %r9, %r8;
	st.shared.u32 	[%r3], %r7;
	bar.sync 	0;
	setp.eq.s32 	%p1, %r1, 0;
	@%p1 bra 	$L__BB0_2;
	ld.shared.u32 	%r10, [%r3];
	ld.shared.u32 	%r11, [%r3+-4];
	bar.sync 	0;
	add.s32 	%r12, %r11, %r10;
	st.shared.u32 	[%r3], %r12;
$L__BB0_2:
	bar.sync 	0;
	setp.lt.u32 	%p2, %r1, 2;
	@%p2 bra 	$L__BB0_4;
	ld.shared.u32 	%r13, [%r3];
	ld.shared.u32 	%r14, [%r3+-8];
	bar.sync 	0;
	add.s32 	%r15, %r14, %r13;
	st.shared.u32 	[%r3], %r15;
$L__BB0_4:
	bar.sync 	0;
	setp.lt.u32 	%p3, %r1, 4;
	@%p3 bra 	$L__BB0_6;
	ld.shared.u32 	%r16, [%r3];
	ld.shared.u32 	%r17, [%r3+-16];
	bar.sync 	0;
	add.s32 	%r18, %r17, %r16;
	st.shared.u32 	[%r3], %r18;
$L__BB0_6:
	bar.sync 	0;
	setp.lt.u32 	%p4, %r1, 8;
	@%p4 bra 	$L__BB0_8;
	ld.shared.u32 	%r19, [%r3];
	ld.shared.u32 	%r20, [%r3+-32];
	bar.sync 	0;
	add.s32 	%r21, %r20, %r19;
	st.shared.u32 	[%r3], %r21;
$L__BB0_8:
	bar.sync 	0;
	setp.lt.u32 	%p5, %r1, 16;
	@%p5 bra 	$L__BB0_10;
	ld.shared.u32 	%r22, [%r3];
	ld.shared.u32 	%r23, [%r3+-64];
	bar.sync 	0;
	add.s32 	%r24, %r23, %r22;
	st.shared.u32 	[%r3], %r24;
$L__BB0_10:
	bar.sync 	0;
	setp.lt.u32 	%p6, %r1, 32;
	@%p6 bra 	$L__BB0_12;
	ld.shared.u32 	%r25, [%r3];
	ld.shared.u32 	%r26, [%r3+-128];
	bar.sync 	0;
	add.s32 	%r27, %r26, %r25;
	st.shared.u32 	[%r3], %r27;
$L__BB0_12:
	bar.sync 	0;
	setp.lt.u32 	%p7, %r1, 64;
	@%p7 bra 	$L__BB0_14;
	ld.shared.u32 	%r28, [%r3];
	ld.shared.u32 	%r29, [%r3+-256];
	bar.sync 	0;
	add.s32 	%r30, %r29, %r28;
	st.shared.u32 	[%r3], %r30;
$L__BB0_14:
	bar.sync 	0;
	setp.lt.u32 	%p8, %r1, 128;
	@%p8 bra 	$L__BB0_16;
	ld.shared.u32 	%r31, [%r3];
	ld.shared.u32 	%r32, [%r3+-512];
	bar.sync 	0;
	add.s32 	%r33, %r32, %r31;
	st.shared.u32 	[%r3], %r33;
$L__BB0_16:
	bar.sync 	0;
	setp.lt.u32 	%p9, %r1, 256;
	@%p9 bra 	$L__BB0_18;
	ld.shared.u32 	%r34, [%r3];
	ld.shared.u32 	%r35, [%r3+-1024];
	bar.sync 	0;
	add.s32 	%r36, %r35, %r34;
	st.shared.u32 	[%r3], %r36;
$L__BB0_18:
	bar.sync 	0;
	setp.lt.u32 	%p10, %r1, 512;
	@%p10 bra 	$L__BB0_20;
	ld.shared.u32 	%r37, [%r3];
	ld.shared.u32 	%r38, [%r3+-2048];
	bar.sync 	0;
	add.s32 	%r39, %r38, %r37;
	st.shared.u32 	[%r3], %r39;
$L__BB0_20:
	bar.sync 	0;
	bar.sync 	0;
	bar.sync 	0;
	bar.sync 	0;
	bar.sync 	0;
	ld.shared.u32 	%r40, [%r3];
	add.s32 	%r41, %r40, %r2;
	st.global.u32 	[%rd1], %r41;
	ret;

}


// ===== COMPILED SASS (sm_100) =====

	.target	sm_100

	.elftype	@"ET_EXEC"


//--------------------- .note.nv.tkinfo           --------------------------
	.section	.note.nv.tkinfo,"",@"SHT_NOTE"
	.sectionflags	@"SHF_NOTE_NV_TKINFO"
	.tkinfo
        /*0018*/ 	.word	0x00000002
        /*0030*/ 	.string	""
        /*0030*/ 	.string	"ptxas"
        /*0030*/ 	.string	"Cuda compilation tools, release 13.0, V13.0.88"
        /*0030*/ 	.string	"Build cuda_13.0.r13.0/compiler.36424714_0"
        /*0030*/ 	.string	"-arch sm_100 -m 64 "



//--------------------- .note.nv.cuinfo           --------------------------
	.section	.note.nv.cuinfo,"",@"SHT_NOTE"
	.sectionflags	@"SHF_NOTE_NV_CUINFO"
        /*0018*/ 	.short	0x0002
        /*001a*/ 	.short	0x0064
        /*001c*/ 	.short	0x0082
	.zero		2


//--------------------- .nv.info                  --------------------------
	.section	.nv.info,"",@"SHT_CUDA_INFO"
	.align	4


	//----- nvinfo : EIATTR_REGCOUNT
	.align		4
        /*0000*/ 	.byte	0x04, 0x2f
        /*0002*/ 	.short	(.L_1 - .L_0)
	.align		4
.L_0:
        /*0004*/ 	.word	index@(_Z14inclusive_scanPi)
        /*0008*/ 	.word	0x0000000c


	//----- nvinfo : EIATTR_FRAME_SIZE
	.align		4
.L_1:
        /*000c*/ 	.byte	0x04, 0x11
        /*000e*/ 	.short	(.L_3 - .L_2)
	.align		4
.L_2:
        /*0010*/ 	.word	index@(_Z14inclusive_scanPi)
        /*0014*/ 	.word	0x00000000


	//----- nvinfo : EIATTR_MIN_STACK_SIZE
	.align		4
.L_3:
        /*0018*/ 	.byte	0x04, 0x12
        /*001a*/ 	.short	(.L_5 - .L_4)
	.align		4
.L_4:
        /*001c*/ 	.word	index@(_Z14inclusive_scanPi)
        /*0020*/ 	.word	0x00000000
.L_5:


//--------------------- .nv.compat                --------------------------
	.section	.nv.compat,"",@"SHT_CUDA_COMPAT_INFO"
	.align	4
        /*0000*/ 	.byte	0x02, 0x09, 0x00, 0x00, 0x02, 0x02, 0x01, 0x00, 0x02, 0x05, 0x05, 0x00, 0x03, 0x07, 0x01, 0x01
        /*0010*/ 	.byte	0x02, 0x03, 0x00, 0x00, 0x02, 0x06, 0x01, 0x00, 0x04, 0x0b, 0x08, 0x00, 0x09, 0x00, 0x00, 0x00
        /*0020*/ 	.byte	0x00, 0x00, 0x00, 0x00


//--------------------- .nv.info._Z14inclusive_scanPi --------------------------
	.section	.nv.info._Z14inclusive_scanPi,"",@"SHT_CUDA_INFO"
	.sectionflags	@""
	.align	4


	//----- nvinfo : EIATTR_CUDA_API_VERSION
	.align		4
        /*0000*/ 	.byte	0x04, 0x37
        /*0002*/ 	.short	(.L_7 - .L_6)
.L_6:
        /*0004*/ 	.word	0x00000082


	//----- nvinfo : EIATTR_KPARAM_INFO
	.align		4
.L_7:
        /*0008*/ 	.byte	0x04, 0x17
        /*000a*/ 	.short	(.L_9 - .L_8)
.L_8:
        /*000c*/ 	.word	0x00000000
        /*0010*/ 	.short	0x0000
        /*0012*/ 	.short	0x0000
        /*0014*/ 	.byte	0x00, 0xf5, 0x21, 0x00


	//----- nvinfo : EIATTR_SPARSE_MMA_MASK
	.align		4
.L_9:
        /*0018*/ 	.byte	0x03, 0x50
        /*001a*/ 	.short	0x0000


	//----- nvinfo : EIATTR_MAXREG_COUNT
	.align		4
        /*001c*/ 	.byte	0x03, 0x1b
        /*001e*/ 	.short	0x00ff


	//----- nvinfo : EIATTR_NUM_BARRIERS
	.align		4
        /*0020*/ 	.byte	0x02, 0x4c
        /*0022*/ 	.byte	0x01
	.zero		1


	//----- nvinfo : EIATTR_MERCURY_ISA_VERSION
	.align		4
        /*0024*/ 	.byte	0x03, 0x5f
        /*0026*/ 	.short	0x0101


	//----- nvinfo : EIATTR_VRC_CTA_INIT_COUNT
	.align		4
        /*0028*/ 	.byte	0x02, 0x4a
	.zero		1
	.zero		1


	//----- nvinfo : EIATTR_EXIT_INSTR_OFFSETS
	.align		4
        /*002c*/ 	.byte	0x04, 0x1c
        /*002e*/ 	.short	(.L_11 - .L_10)


	//   ....[0]....
.L_10:
        /*0030*/ 	.word	0x000005d0


	//----- nvinfo : EIATTR_CBANK_PARAM_SIZE
	.align		4
.L_11:
        /*0034*/ 	.byte	0x03, 0x19
        /*0036*/ 	.short	0x0008


	//----- nvinfo : EIATTR_PARAM_CBANK
	.align		4
        /*0038*/ 	.byte	0x04, 0x0a
        /*003a*/ 	.short	(.L_13 - .L_12)
	.align		4
.L_12:
        /*003c*/ 	.word	index@(.nv.constant0._Z14inclusive_scanPi)
        /*0040*/ 	.short	0x0380
        /*0042*/ 	.short	0x0008


	//----- nvinfo : EIATTR_SW_WAR
	.align		4
.L_13:
        /*0044*/ 	.byte	0x04, 0x36
        /*0046*/ 	.short	(.L_15 - .L_14)
.L_14:
        /*0048*/ 	.word	0x00000008
.L_15:


//--------------------- .nv.callgraph             --------------------------
	.section	.nv.callgraph,"",@"SHT_CUDA_CALLGRAPH"
	.align	4
	.sectionentsize	8
	.align		4
        /*0000*/ 	.word	0x00000000
	.align		4
        /*0004*/ 	.word	0xffffffff
	.align		4
        /*0008*/ 	.word	0x00000000
	.align		4
        /*000c*/ 	.word	0xfffffffe
	.align		4
        /*0010*/ 	.word	0x00000000
	.align		4
        /*0014*/ 	.word	0xfffffffd
	.align		4
        /*0018*/ 	.word	0x00000000
	.align		4
        /*001c*/ 	.word	0xfffffffc


//--------------------- .text._Z14inclusive_scanPi --------------------------
	.section	.text._Z14inclusive_scanPi,"ax",@progbits
	.align	128
        .global         _Z14inclusive_scanPi
        .type           _Z14inclusive_scanPi,@function
        .size           _Z14inclusive_scanPi,(.L_x_1 - _Z14inclusive_scanPi)
        .other          _Z14inclusive_scanPi,@"STO_CUDA_ENTRY STV_DEFAULT"
_Z14inclusive_scanPi:
.text._Z14inclusive_scanPi:
[----:B------:R-:W-:Y:S01]  /*0000*/  LDC R1, c[0x0][0x37c] ;  /* 0x0000df00ff017b82 */ /* 0x000fe20000000800 */
[----:B------:R-:W0:Y:S07]  /*0010*/  S2R R6, SR_TID.X ;  /* 0x0000000000067919 */ /* 0x000e2e0000002100 */
[----:B------:R-:W1:Y:S01]  /*0020*/  S2UR UR4, SR_CTAID.X ;  /* 0x00000000000479c3 */ /* 0x000e620000002500 */
[----:B------:R-:W1:Y:S01]  /*0030*/  LDCU UR5, c[0x0][0x360] ;  /* 0x00006c00ff0577ac */ /* 0x000e620008000800 */
[----:B------:R-:W2:Y:S06]  /*0040*/  LDCU.64 UR8, c[0x0][0x358] ;  /* 0x00006b00ff0877ac */ /* 0x000eac0008000a00 */
[----:B------:R-:W3:Y:S01]  /*0050*/  LDC.64 R2, c[0x0][0x380] ;  /* 0x0000e000ff027b82 */ /* 0x000ee20000000a00 */
[----:B-1----:R-:W-:-:S06]  /*0060*/  UIMAD UR4, UR4, UR5, URZ ;  /* 0x00000005040472a4 */ /* 0x002fcc000f8e02ff */
[----:B0-----:R-:W-:-:S04]  /*0070*/  VIADD R5, R6, UR4 ;  /* 0x0000000406057c36 */ /* 0x001fc80008000000 */
[----:B---3--:R-:W-:-:S05]  /*0080*/  IMAD.WIDE R2, R5, 0x4, R2 ;  /* 0x0000000405027825 */ /* 0x008fca00078e0202 */
[----:B--2---:R-:W2:Y:S01]  /*0090*/  LDG.E R7, desc[UR8][R2.64] ;  /* 0x0000000802077981 */ /* 0x004ea2000c1e1900 */
[----:B------:R-:W0:Y:S01]  /*00a0*/  S2UR UR6, SR_CgaCtaId ;  /* 0x00000000000679c3 */ /* 0x000e220000008800 */
[----:B------:R-:W-:Y:S01]  /*00b0*/  UMOV UR5, 0x400 ;  /* 0x0000040000057882 */ /* 0x000fe20000000000 */
[C---:B------:R-:W-:Y:S02]  /*00c0*/  ISETP.NE.AND P0, PT, R6.reuse, RZ, PT ;  /* 0x000000ff0600720c */ /* 0x040fe40003f05270 */
[----:B------:R-:W-:Y:S01]  /*00d0*/  ISETP.GE.U32.AND P1, PT, R6, 0x2, PT ;  /* 0x000000020600780c */ /* 0x000fe20003f26070 */
[----:B0-----:R-:W-:-:S06]  /*00e0*/  ULEA UR5, UR6, UR5, 0x18 ;  /* 0x0000000506057291 */ /* 0x001fcc000f8ec0ff */
[----:B------:R-:W-:-:S05]  /*00f0*/  LEA R0, R5, UR5, 0x2 ;  /* 0x0000000505007c11 */ /* 0x000fca000f8e10ff */
[----:B--2---:R-:W-:Y:S01]  /*0100*/  STS [R0], R7 ;  /* 0x0000000700007388 */ /* 0x004fe20000000800 */
[----:B------:R-:W-:Y:S06]  /*0110*/  BAR.SYNC.DEFER_BLOCKING 0x0 ;  /* 0x0000000000007b1d */ /* 0x000fec0000010000 */
[----:B------:R-:W-:Y:S04]  /*0120*/  @P0 LDS R4, [R0] ;  /* 0x0000000000040984 */ /* 0x000fe80000000800 */
[----:B------:R-:W0:Y:S02]  /*0130*/  @P0 LDS R5, [R0+-0x4] ;  /* 0xfffffc0000050984 */ /* 0x000e240000000800 */
[----:B0-----:R-:W-:Y:S01]  /*0140*/  @P0 IMAD.IADD R5, R4, 0x1, R5 ;  /* 0x0000000104050824 */ /* 0x001fe200078e0205 */
[----:B------:R-:W-:Y:S06]  /*0150*/  @P0 BAR.SYNC.DEFER_BLOCKING 0x0 ;  /* 0x0000000000000b1d */ /* 0x000fec0000010000 */
[----:B------:R-:W-:Y:S02]  /*0160*/  @P0 STS [R0], R5 ;  /* 0x0000000500000388 */ /* 0x000fe40000000800 */
[----:B------:R-:W-:Y:S01]  /*0170*/  BAR.SYNC.DEFER_BLOCKING 0x0 ;  /* 0x0000000000007b1d */ /* 0x000fe20000010000 */
[----:B------:R-:W-:-:S05]  /*0180*/  ISETP.GE.U32.AND P0, PT, R6, 0x4, PT ;  /* 0x000000040600780c */ /* 0x000fca0003f06070 */
        /* <DEDUP_REMOVED lines=30> */
[----:B0-----:R-:W-:Y:S01]  /*0370*/  @P1 IADD3 R7, PT, PT, R4, R7, RZ ;  /* 0x0000000704071210 */ /* 0x001fe20007ffe0ff */
        /* <DEDUP_REMOVED lines=23> */
[----:B------:R-:W-:Y:S06]  /*04f0*/  BAR.SYNC.DEFER_BLOCKING 0x0 ;  /* 0x0000000000007b1d */ /* 0x000fec0000010000 */
[----:B------:R-:W-:Y:S04]  /*0500*/  @P1 LDS R4, [R0] ;  /* 0x0000000000041984 */ /* 0x000fe80000000800 */
[----:B------:R-:W0:Y:S02]  /*0510*/  @P1 LDS R5, [R0+-0x800] ;  /* 0xfff8000000051984 */ /* 0x000e240000000800 */
[----:B0-----:R-:W-:Y:S01]  /*0520*/  @P1 IADD3 R5, PT, PT, R4, R5, RZ ;  /* 0x0000000504051210 */ /* 0x001fe20007ffe0ff */
[----:B------:R-:W-:Y:S06]  /*0530*/  @P1 BAR.SYNC.DEFER_BLOCKING 0x0 ;  /* 0x0000000000001b1d */ /* 0x000fec0000010000 */
[----:B------:R-:W-:Y:S02]  /*0540*/  @P1 STS [R0], R5 ;  /* 0x0000000500001388 */ /* 0x000fe40000000800 */
[----:B------:R-:W-:Y:S08]  /*0550*/  BAR.SYNC.DEFER_BLOCKING 0x0 ;  /* 0x0000000000007b1d */ /* 0x000ff00000010000 */
[----:B------:R-:W-:Y:S08]  /*0560*/  BAR.SYNC.DEFER_BLOCKING 0x0 ;  /* 0x0000000000007b1d */ /* 0x000ff00000010000 */
[----:B------:R-:W-:Y:S08]  /*0570*/  BAR.SYNC.DEFER_BLOCKING 0x0 ;  /* 0x0000000000007b1d */ /* 0x000ff00000010000 */
[----:B------:R-:W-:Y:S08]  /*0580*/  BAR.SYNC.DEFER_BLOCKING 0x0 ;  /* 0x0000000000007b1d */ /* 0x000ff00000010000 */
[----:B------:R-:W-:Y:S06]  /*0590*/  BAR.SYNC.DEFER_BLOCKING 0x0 ;  /* 0x0000000000007b1d */ /* 0x000fec0000010000 */
[----:B------:R-:W0:Y:S02]  /*05a0*/  LDS R4, [R0] ;  /* 0x0000000000047984 */ /* 0x000e240000000800 */
[----:B0-----:R-:W-:-:S05]  /*05b0*/  VIADD R7, R4, UR4 ;  /* 0x0000000404077c36 */ /* 0x001fca0008000000 */
[----:B------:R-:W-:Y:S01]  /*05c0*/  STG.E desc[UR8][R2.64], R7 ;  /* 0x0000000702007986 */ /* 0x000fe2000c101908 */
[----:B------:R-:W-:Y:S05]  /*05d0*/  EXIT ;  /* 0x000000000000794d */ /* 0x000fea0003800000 */
.L_x_0:
[----:B------:R-:W-:-:S00]  /*05e0*/  BRA `(.L_x_0) ;  /* 0xfffffffc00fc7947 */ /* 0x000fc0000383ffff */
[----:B------:R-:W-:-:S00]  /*05f0*/  NOP ;  /* 0x0000000000007918 */ /* 0x000fc00000000000 */
        /* <DEDUP_REMOVED lines=8> */
.L_x_1:


//--------------------- .nv.shared._Z14inclusive_scanPi --------------------------
	.section	.nv.shared._Z14inclusive_scanPi,"aw",@nobits
	.sectionflags	@""
	.align	4
.nv.shared._Z14inclusive_scanPi:
	.zero		41024


//--------------------- .nv.shared.reserved.0     --------------------------
	.section	.nv.shared.reserved.0,"aw",@nobits
	.weak		__nv_reservedSMEM_offset_0_alias
	.size		__nv_reservedSMEM_offset_0_alias, 0, 64
	.other		__nv_reservedSMEM_offset_0_alias,@"STO_CUDA_RESERVED_SHARED STV_DEFAULT"
__nv_reservedSMEM_offset_0_alias:
	.zero		0
	.zero		64


//--------------------- .nv.constant0._Z14inclusive_scanPi --------------------------
	.section	.nv.constant0._Z14inclusive_scanPi,"a",@progbits
	.sectionflags	@""
	.align	4
.nv.constant0._Z14inclusive_scanPi:
	.zero		904


//--------------------- SYMBOLS --------------------------

	.type		.nv.reservedSmem.offset0,@object
	.size		.nv.reservedSmem.offset0,0x4
	.type		.nv.reservedSmem.cap,@object
	.size		.nv.reservedSmem.cap,0x4
